	.headerflags	@"EF_CUDA_TEXMODE_UNIFIED EF_CUDA_64BIT_ADDRESS EF_CUDA_ACCELERATORS EF_CUDA_SM90 EF_CUDA_VIRTUAL_SM(EF_CUDA_SM90)"
	.elftype	@"ET_EXEC"


//--------------------- .nv.info                  --------------------------
	.section	.nv.info,"",@"SHT_CUDA_INFO"
	.align	4


	//----- nvinfo : EIATTR_REGCOUNT
	.align		4
        /*0000*/ 	.byte	0x04, 0x2f
        /*0002*/ 	.short	(.L_1 - .L_0)
	.align		4
.L_0:
        /*0004*/ 	.word	index@(triton_poi_fused_convolution_relu_11)
        /*0008*/ 	.word	0x0000000c


	//----- nvinfo : EIATTR_MIN_STACK_SIZE
	.align		4
.L_1:
        /*000c*/ 	.byte	0x04, 0x12
        /*000e*/ 	.short	(.L_3 - .L_2)
	.align		4
.L_2:
        /*0010*/ 	.word	index@(triton_poi_fused_convolution_relu_11)
        /*0014*/ 	.word	0x00000000


	//----- nvinfo : EIATTR_FRAME_SIZE
	.align		4
.L_3:
        /*0018*/ 	.byte	0x04, 0x11
        /*001a*/ 	.short	(.L_5 - .L_4)
	.align		4
.L_4:
        /*001c*/ 	.word	index@(triton_poi_fused_convolution_relu_11)
        /*0020*/ 	.word	0x00000000


	//----- nvinfo : EIATTR_MIN_STACK_SIZE
	.align		4
.L_5:
        /*0024*/ 	.byte	0x04, 0x12
        /*0026*/ 	.short	(.L_7 - .L_6)
	.align		4
.L_6:
        /*0028*/ 	.word	index@(triton_poi_fused_convolution_relu_11)
        /*002c*/ 	.word	0x00000000
.L_7:


//--------------------- .nv.info.triton_poi_fused_convolution_relu_11 --------------------------
	.section	.nv.info.triton_poi_fused_convolution_relu_11,"",@"SHT_CUDA_INFO"
	.sectionflags	@""
	.align	4


	//----- nvinfo : EIATTR_CUDA_API_VERSION
	.align		4
        /*0000*/ 	.byte	0x04, 0x37
        /*0002*/ 	.short	(.L_9 - .L_8)
.L_8:
        /*0004*/ 	.word	0x0000007c


	//----- nvinfo : EIATTR_KPARAM_INFO
	.align		4
.L_9:
        /*0008*/ 	.byte	0x04, 0x17
        /*000a*/ 	.short	(.L_11 - .L_10)
.L_10:
        /*000c*/ 	.word	0x00000000
        /*0010*/ 	.short	0x0002
        /*0012*/ 	.short	0x0010
        /*0014*/ 	.byte	0x00, 0xf0, 0x11, 0x00


	//----- nvinfo : EIATTR_KPARAM_INFO
	.align		4
.L_11:
        /*0018*/ 	.byte	0x04, 0x17
        /*001a*/ 	.short	(.L_13 - .L_12)
.L_12:
        /*001c*/ 	.word	0x00000000
        /*0020*/ 	.short	0x0001
        /*0022*/ 	.short	0x0008
        /*0024*/ 	.byte	0x00, 0xf4, 0x21, 0x00


	//----- nvinfo : EIATTR_KPARAM_INFO
	.align		4
.L_13:
        /*0028*/ 	.byte	0x04, 0x17
        /*002a*/ 	.short	(.L_15 - .L_14)
.L_14:
        /*002c*/ 	.word	0x00000000
        /*0030*/ 	.short	0x0000
        /*0032*/ 	.short	0x0000
        /*0034*/ 	.byte	0x00, 0xf4, 0x21, 0x00


	//----- nvinfo : EIATTR_SPARSE_MMA_MASK
	.align		4
.L_15:
        /*0038*/ 	.byte	0x03, 0x50
        /*003a*/ 	.short	0x0000


	//----- nvinfo : EIATTR_MAXREG_COUNT
	.align		4
        /*003c*/ 	.byte	0x03, 0x1b
        /*003e*/ 	.short	0x00ff


	//----- nvinfo : EIATTR_EXIT_INSTR_OFFSETS
	.align		4
        /*0040*/ 	.byte	0x04, 0x1c
        /*0042*/ 	.short	(.L_17 - .L_16)


	//   ....[0]....
.L_16:
        /*0044*/ 	.word	0x00000190


	//----- nvinfo : EIATTR_REQNTID
	.align		4
.L_17:
        /*0048*/ 	.byte	0x04, 0x10
        /*004a*/ 	.short	(.L_19 - .L_18)
.L_18:
        /*004c*/ 	.word	0x00000080
        /*0050*/ 	.word	0x00000001
        /*0054*/ 	.word	0x00000001


	//----- nvinfo : EIATTR_CBANK_PARAM_SIZE
	.align		4
.L_19:
        /*0058*/ 	.byte	0x03, 0x19
        /*005a*/ 	.short	0x0014


	//----- nvinfo : EIATTR_PARAM_CBANK
	.align		4
        /*005c*/ 	.byte	0x04, 0x0a
        /*005e*/ 	.short	(.L_21 - .L_20)
	.align		4
.L_20:
        /*0060*/ 	.word	index@(.nv.constant0.triton_poi_fused_convolution_relu_11)
        /*0064*/ 	.short	0x0210
        /*0066*/ 	.short	0x0014


	//----- nvinfo : EIATTR_SW_WAR
	.align		4
.L_21:
        /*0068*/ 	.byte	0x04, 0x36
        /*006a*/ 	.short	(.L_23 - .L_22)
.L_22:
        /*006c*/ 	.word	0x00000008
.L_23:


//--------------------- .nv.callgraph             --------------------------
	.section	.nv.callgraph,"",@"SHT_CUDA_CALLGRAPH"
	.align	4
	.sectionentsize	8
	.align		4
        /*0000*/ 	.word	0x00000000
	.align		4
        /*0004*/ 	.word	0xffffffff
	.align		4
        /*0008*/ 	.word	0x00000000
	.align		4
        /*000c*/ 	.word	0xfffffffe
	.align		4
        /*0010*/ 	.word	0x00000000
	.align		4
        /*0014*/ 	.word	0xfffffffd
	.align		4
        /*0018*/ 	.word	0x00000000
	.align		4
        /*001c*/ 	.word	0xfffffffc


//--------------------- .text.triton_poi_fused_convolution_relu_11 --------------------------
	.section	.text.triton_poi_fused_convolution_relu_11,"ax",@progbits
	.align	128
        .global         triton_poi_fused_convolution_relu_11
        .type           triton_poi_fused_convolution_relu_11,@function
        .size           triton_poi_fused_convolution_relu_11,(.L_x_1 - triton_poi_fused_convolution_relu_11)
        .other          triton_poi_fused_convolution_relu_11,@"STO_CUDA_ENTRY STV_DEFAULT"
triton_poi_fused_convolution_relu_11:
.text.triton_poi_fused_convolution_relu_11:
[----:B------:R-:W-:Y:S01]  /*0000*/  LDC R1, c[0x0][0x28] ;  /* 0x00000a00ff017b82 */ /* 0x000fe20000000800 */
[----:B------:R-:W1:Y:S07]  /*0010*/  S2R R0, SR_TID.X ;  /* 0x0000000000007919 */ /* 0x000e6e0000002100 */
[----:B------:R-:W2:Y:S01]  /*0020*/  LDC.64 R4, c[0x0][0x218] ;  /* 0x00008600ff047b82 */ /* 0x000ea20000000a00 */
[----:B------:R-:W-:Y:S01]  /*0030*/  ULDC.64 UR4, c[0x0][0x208] ;  /* 0x0000820000047ab9 */ /* 0x000fe20000000a00 */
[----:B------:R-:W3:Y:S06]  /*0040*/  S2R R7, SR_CTAID.X ;  /* 0x0000000000077919 */ /* 0x000eec0000002500 */
[----:B------:R-:W4:Y:S01]  /*0050*/  LDC.64 R2, c[0x0][0x210] ;  /* 0x00008400ff027b82 */ /* 0x000f220000000a00 */
[----:B-1----:R-:W-:Y:S01]  /*0060*/  IMAD.SHL.U32 R0, R0, 0x2, RZ ;  /* 0x0000000200007824 */ /* 0x002fe200078e00ff */
[----:B---3--:R-:W-:-:S04]  /*0070*/  SHF.R.S32.HI R6, RZ, 0x17, R7 ;  /* 0x00000017ff067819 */ /* 0x008fc80000011407 */
[----:B------:R-:W-:-:S05]  /*0080*/  LOP3.LUT R0, R0, 0xfe, RZ, 0xc0, !PT ;  /* 0x000000fe00007812 */ /* 0x000fca00078ec0ff */
[----:B------:R-:W-:Y:S01]  /*0090*/  IMAD R7, R7, 0x100, R0 ;  /* 0x0000010007077824 */ /* 0x000fe200078e0200 */
[----:B------:R-:W-:-:S03]  /*00a0*/  SGXT R0, R6, 0x1 ;  /* 0x000000010600781a */ /* 0x000fc60000000200 */
[----:B----4-:R-:W-:Y:S01]  /*00b0*/  IMAD.WIDE R2, R7, 0x4, R2 ;  /* 0x0000000407027825 */ /* 0x010fe200078e0202 */
[----:B------:R-:W-:-:S04]  /*00c0*/  LEA.HI R0, R0, R7, RZ, 0x8 ;  /* 0x0000000700007211 */ /* 0x000fc800078f40ff */
[----:B------:R-:W-:-:S05]  /*00d0*/  LOP3.LUT R0, R0, 0xffffff00, RZ, 0xc0, !PT ;  /* 0xffffff0000007812 */ /* 0x000fca00078ec0ff */
[----:B------:R-:W-:Y:S02]  /*00e0*/  IMAD.IADD R9, R7, 0x1, -R0 ;  /* 0x0000000107097824 */ /* 0x000fe400078e0a00 */
[----:B------:R-:W3:Y:S02]  /*00f0*/  LDG.E.64 R6, desc[UR4][R2.64] ;  /* 0x0000000402067981 */ /* 0x000ee4000c1e1b00 */
[----:B--2---:R-:W-:-:S06]  /*0100*/  IMAD.WIDE R4, R9, 0x4, R4 ;  /* 0x0000000409047825 */ /* 0x004fcc00078e0204 */
[----:B------:R-:W3:Y:S02]  /*0110*/  LDG.E.EL.64 R4, desc[UR4][R4.64] ;  /* 0x0000000404047981 */ /* 0x000ee4000c2e1b00 */
[C---:B---3--:R-:W-:Y:S01]  /*0120*/  FSETP.GEU.AND P0, PT, R6.reuse, -R4, PT ;  /* 0x800000040600720b */ /* 0x048fe20003f0e000 */
[----:B------:R-:W-:Y:S01]  /*0130*/  FADD R6, R6, R4 ;  /* 0x0000000406067221 */ /* 0x000fe20000000000 */
[C---:B------:R-:W-:Y:S01]  /*0140*/  FADD R0, R7.reuse, R5 ;  /* 0x0000000507007221 */ /* 0x040fe20000000000 */
[----:B------:R-:W-:-:S03]  /*0150*/  FSETP.GEU.AND P1, PT, R7, -R5, PT ;  /* 0x800000050700720b */ /* 0x000fc60003f2e000 */
[----:B------:R-:W-:Y:S02]  /*0160*/  FSEL R6, R6, RZ, P0 ;  /* 0x000000ff06067208 */ /* 0x000fe40000000000 */
[----:B------:R-:W-:-:S05]  /*0170*/  FSEL R7, R0, RZ, P1 ;  /* 0x000000ff00077208 */ /* 0x000fca0000800000 */
[----:B------:R-:W-:Y:S01]  /*0180*/  STG.E.64 desc[UR4][R2.64], R6 ;  /* 0x0000000602007986 */ /* 0x000fe2000c101b04 */
[----:B------:R-:W-:Y:S05]  /*0190*/  EXIT ;  /* 0x000000000000794d */ /* 0x000fea0003800000 */
.L_x_0:
[----:B------:R-:W-:-:S00]  /*01a0*/  BRA `(.L_x_0) ;  /* 0xfffffffc00fc7947 */ /* 0x000fc0000383ffff */
[----:B------:R-:W-:-:S00]  /*01b0*/  NOP ;  /* 0x0000000000007918 */ /* 0x000fc00000000000 */
        /* <DEDUP_REMOVED lines=12> */
.L_x_1:


//--------------------- .nv.constant0.triton_poi_fused_convolution_relu_11 --------------------------
	.section	.nv.constant0.triton_poi_fused_convolution_relu_11,"a",@progbits
	.sectionflags	@""
	.align	4
.nv.constant0.triton_poi_fused_convolution_relu_11:
	.zero		548
